	.headerflags	@"EF_CUDA_TEXMODE_UNIFIED EF_CUDA_64BIT_ADDRESS EF_CUDA_ACCELERATORS EF_CUDA_SM90 EF_CUDA_VIRTUAL_SM(EF_CUDA_SM90)"
	.elftype	@"ET_EXEC"


//--------------------- .nv.info                  --------------------------
	.section	.nv.info,"",@"SHT_CUDA_INFO"
	.align	4


	//----- nvinfo : EIATTR_REGCOUNT
	.align		4
        /*0000*/ 	.byte	0x04, 0x2f
        /*0002*/ 	.short	(.L_3 - .L_2)
	.align		4
.L_2:
        /*0004*/ 	.word	index@(triton_poi_fused__native_batch_norm_legit_no_training_add_relu_33)
        /*0008*/ 	.word	0x00000020


	//----- nvinfo : EIATTR_MIN_STACK_SIZE
	.align		4
.L_3:
        /*000c*/ 	.byte	0x04, 0x12
        /*000e*/ 	.short	(.L_5 - .L_4)
	.align		4
.L_4:
        /*0010*/ 	.word	index@(triton_poi_fused__native_batch_norm_legit_no_training_add_relu_33)
        /*0014*/ 	.word	0x00000000


	//----- nvinfo : EIATTR_FRAME_SIZE
	.align		4
.L_5:
        /*0018*/ 	.byte	0x04, 0x11
        /*001a*/ 	.short	(.L_7 - .L_6)
	.align		4
.L_6:
        /*001c*/ 	.word	index@(triton_poi_fused__native_batch_norm_legit_no_training_add_relu_33)
        /*0020*/ 	.word	0x00000000


	//----- nvinfo : EIATTR_MIN_STACK_SIZE
	.align		4
.L_7:
        /*0024*/ 	.byte	0x04, 0x12
        /*0026*/ 	.short	(.L_9 - .L_8)
	.align		4
.L_8:
        /*0028*/ 	.word	index@(triton_poi_fused__native_batch_norm_legit_no_training_add_relu_33)
        /*002c*/ 	.word	0x00000000
.L_9:


//--------------------- .nv.info.triton_poi_fused__native_batch_norm_legit_no_training_add_relu_33 --------------------------
	.section	.nv.info.triton_poi_fused__native_batch_norm_legit_no_training_add_relu_33,"",@"SHT_CUDA_INFO"
	.sectionflags	@""
	.align	4


	//----- nvinfo : EIATTR_CUDA_API_VERSION
	.align		4
        /*0000*/ 	.byte	0x04, 0x37
        /*0002*/ 	.short	(.L_11 - .L_10)
.L_10:
        /*0004*/ 	.word	0x0000007c


	//----- nvinfo : EIATTR_KPARAM_INFO
	.align		4
.L_11:
        /*0008*/ 	.byte	0x04, 0x17
        /*000a*/ 	.short	(.L_13 - .L_12)
.L_12:
        /*000c*/ 	.word	0x00000000
        /*0010*/ 	.short	0x0007
        /*0012*/ 	.short	0x0038
        /*0014*/ 	.byte	0x00, 0xf0, 0x11, 0x00


	//----- nvinfo : EIATTR_KPARAM_INFO
	.align		4
.L_13:
        /*0018*/ 	.byte	0x04, 0x17
        /*001a*/ 	.short	(.L_15 - .L_14)
.L_14:
        /*001c*/ 	.word	0x00000000
        /*0020*/ 	.short	0x0006
        /*0022*/ 	.short	0x0030
        /*0024*/ 	.byte	0x00, 0xf4, 0x21, 0x00


	//----- nvinfo : EIATTR_KPARAM_INFO
	.align		4
.L_15:
        /*0028*/ 	.byte	0x04, 0x17
        /*002a*/ 	.short	(.L_17 - .L_16)
.L_16:
        /*002c*/ 	.word	0x00000000
        /*0030*/ 	.short	0x0005
        /*0032*/ 	.short	0x0028
        /*0034*/ 	.byte	0x00, 0xf4, 0x21, 0x00


	//----- nvinfo : EIATTR_KPARAM_INFO
	.align		4
.L_17:
        /*0038*/ 	.byte	0x04, 0x17
        /*003a*/ 	.short	(.L_19 - .L_18)
.L_18:
        /*003c*/ 	.word	0x00000000
        /*0040*/ 	.short	0x0004
        /*0042*/ 	.short	0x0020
        /*0044*/ 	.byte	0x00, 0xf4, 0x21, 0x00


	//----- nvinfo : EIATTR_KPARAM_INFO
	.align		4
.L_19:
        /*0048*/ 	.byte	0x04, 0x17
        /*004a*/ 	.short	(.L_21 - .L_20)
.L_20:
        /*004c*/ 	.word	0x00000000
        /*0050*/ 	.short	0x0003
        /*0052*/ 	.short	0x0018
        /*0054*/ 	.byte	0x00, 0xf4, 0x21, 0x00


	//----- nvinfo : EIATTR_KPARAM_INFO
	.align		4
.L_21:
        /*0058*/ 	.byte	0x04, 0x17
        /*005a*/ 	.short	(.L_23 - .L_22)
.L_22:
        /*005c*/ 	.word	0x00000000
        /*0060*/ 	.short	0x0002
        /*0062*/ 	.short	0x0010
        /*0064*/ 	.byte	0x00, 0xf4, 0x21, 0x00


	//----- nvinfo : EIATTR_KPARAM_INFO
	.align		4
.L_23:
        /*0068*/ 	.byte	0x04, 0x17
        /*006a*/ 	.short	(.L_25 - .L_24)
.L_24:
        /*006c*/ 	.word	0x00000000
        /*0070*/ 	.short	0x0001
        /*0072*/ 	.short	0x0008
        /*0074*/ 	.byte	0x00, 0xf4, 0x21, 0x00


	//----- nvinfo : EIATTR_KPARAM_INFO
	.align		4
.L_25:
        /*0078*/ 	.byte	0x04, 0x17
        /*007a*/ 	.short	(.L_27 - .L_26)
.L_26:
        /*007c*/ 	.word	0x00000000
        /*0080*/ 	.short	0x0000
        /*0082*/ 	.short	0x0000
        /*0084*/ 	.byte	0x00, 0xf4, 0x21, 0x00


	//----- nvinfo : EIATTR_SPARSE_MMA_MASK
	.align		4
.L_27:
        /*0088*/ 	.byte	0x03, 0x50
        /*008a*/ 	.short	0x0000


	//----- nvinfo : EIATTR_MAXREG_COUNT
	.align		4
        /*008c*/ 	.byte	0x03, 0x1b
        /*008e*/ 	.short	0x00ff


	//----- nvinfo : EIATTR_EXIT_INSTR_OFFSETS
	.align		4
        /*0090*/ 	.byte	0x04, 0x1c
        /*0092*/ 	.short	(.L_29 - .L_28)


	//   ....[0]....
.L_28:
        /*0094*/ 	.word	0x000007a0


	//----- nvinfo : EIATTR_REQNTID
	.align		4
.L_29:
        /*0098*/ 	.byte	0x04, 0x10
        /*009a*/ 	.short	(.L_31 - .L_30)
.L_30:
        /*009c*/ 	.word	0x00000080
        /*00a0*/ 	.word	0x00000001
        /*00a4*/ 	.word	0x00000001


	//----- nvinfo : EIATTR_CBANK_PARAM_SIZE
	.align		4
.L_31:
        /*00a8*/ 	.byte	0x03, 0x19
        /*00aa*/ 	.short	0x003c


	//----- nvinfo : EIATTR_PARAM_CBANK
	.align		4
        /*00ac*/ 	.byte	0x04, 0x0a
        /*00ae*/ 	.short	(.L_33 - .L_32)
	.align		4
.L_32:
        /*00b0*/ 	.word	index@(.nv.constant0.triton_poi_fused__native_batch_norm_legit_no_training_add_relu_33)
        /*00b4*/ 	.short	0x0210
        /*00b6*/ 	.short	0x003c


	//----- nvinfo : EIATTR_SW_WAR
	.align		4
.L_33:
        /*00b8*/ 	.byte	0x04, 0x36
        /*00ba*/ 	.short	(.L_35 - .L_34)
.L_34:
        /*00bc*/ 	.word	0x00000008
.L_35:


//--------------------- .nv.callgraph             --------------------------
	.section	.nv.callgraph,"",@"SHT_CUDA_CALLGRAPH"
	.align	4
	.sectionentsize	8
	.align		4
        /*0000*/ 	.word	0x00000000
	.align		4
        /*0004*/ 	.word	0xffffffff
	.align		4
        /*0008*/ 	.word	0x00000000
	.align		4
        /*000c*/ 	.word	0xfffffffe
	.align		4
        /*0010*/ 	.word	0x00000000
	.align		4
        /*0014*/ 	.word	0xfffffffd
	.align		4
        /*0018*/ 	.word	0x00000000
	.align		4
        /*001c*/ 	.word	0xfffffffc


//--------------------- .nv.constant4             --------------------------
	.section	.nv.constant4,"a",@progbits
	.align	8
	.align		8
.nv.constant4:
        /*0000*/ 	.dword	_$_str
	.align		8
        /*0008*/ 	.dword	_$_str_$_2


//--------------------- .text.triton_poi_fused__native_batch_norm_legit_no_training_add_relu_33 --------------------------
	.section	.text.triton_poi_fused__native_batch_norm_legit_no_training_add_relu_33,"ax",@progbits
	.align	128
        .global         triton_poi_fused__native_batch_norm_legit_no_training_add_relu_33
        .type           triton_poi_fused__native_batch_norm_legit_no_training_add_relu_33,@function
        .size           triton_poi_fused__native_batch_norm_legit_no_training_add_relu_33,(.L_x_1 - triton_poi_fused__native_batch_norm_legit_no_training_add_relu_33)
        .other          triton_poi_fused__native_batch_norm_legit_no_training_add_relu_33,@"STO_CUDA_ENTRY STV_DEFAULT"
triton_poi_fused__native_batch_norm_legit_no_training_add_relu_33:
.text.triton_poi_fused__native_batch_norm_legit_no_training_add_relu_33:
[----:B------:R-:W-:Y:S01]  /*0000*/  LDC R1, c[0x0][0x28] ;  /* 0x00000a00ff017b82 */ /* 0x000fe20000000800 */
[----:B------:R-:W1:Y:S07]  /*0010*/  S2R R0, SR_TID.X ;  /* 0x0000000000007919 */ /* 0x000e6e0000002100 */
[----:B------:R-:W2:Y:S01]  /*0020*/  LDC.64 R2, c[0x0][0x220] ;  /* 0x00008800ff027b82 */ /* 0x000ea20000000a00 */
[----:B------:R-:W-:Y:S01]  /*0030*/  ULDC.64 UR4, c[0x0][0x208] ;  /* 0x0000820000047ab9 */ /* 0x000fe20000000a00 */
[----:B------:R-:W3:Y:S06]  /*0040*/  S2R R21, SR_CTAID.X ;  /* 0x0000000000157919 */ /* 0x000eec0000002500 */
[----:B------:R-:W4:Y:S08]  /*0050*/  LDC.64 R10, c[0x0][0x218] ;  /* 0x00008600ff0a7b82 */ /* 0x000f300000000a00 */
[----:B------:R-:W5:Y:S08]  /*0060*/  LDC.64 R8, c[0x0][0x210] ;  /* 0x00008400ff087b82 */ /* 0x000f700000000a00 */
[----:B------:R-:W4:Y:S01]  /*0070*/  LDC.64 R28, c[0x0][0x228] ;  /* 0x00008a00ff1c7b82 */ /* 0x000f220000000a00 */
[----:B-1----:R-:W-:-:S07]  /*0080*/  SHF.L.U32 R0, R0, 0x2, RZ ;  /* 0x0000000200007819 */ /* 0x002fce00000006ff */
[----:B------:R-:W1:Y:S01]  /*0090*/  LDC.64 R26, c[0x0][0x230] ;  /* 0x00008c00ff1a7b82 */ /* 0x000e620000000a00 */
[----:B---3--:R-:W-:Y:S02]  /*00a0*/  SHF.R.S32.HI R4, RZ, 0x15, R21 ;  /* 0x00000015ff047819 */ /* 0x008fe40000011415 */
[----:B------:R-:W-:Y:S02]  /*00b0*/  LOP3.LUT R0, R0, 0x1fc, RZ, 0xc0, !PT ;  /* 0x000001fc00007812 */ /* 0x000fe400078ec0ff */
[----:B------:R-:W-:Y:S02]  /*00c0*/  SGXT R4, R4, 0x1 ;  /* 0x000000010404781a */ /* 0x000fe40000000200 */
[----:B------:R-:W-:-:S04]  /*00d0*/  LEA R21, R21, R0, 0xa ;  /* 0x0000000015157211 */ /* 0x000fc800078e50ff */
[----:B------:R-:W-:-:S04]  /*00e0*/  LEA.HI R0, R4, R21, RZ, 0x6 ;  /* 0x0000001504007211 */ /* 0x000fc800078f30ff */
[--C-:B------:R-:W-:Y:S02]  /*00f0*/  SHF.R.S32.HI R15, RZ, 0x6, R0.reuse ;  /* 0x00000006ff0f7819 */ /* 0x100fe40000011400 */
[----:B------:R-:W-:-:S04]  /*0100*/  SHF.R.S32.HI R4, RZ, 0x1f, R0 ;  /* 0x0000001fff047819 */ /* 0x000fc80000011400 */
[----:B------:R-:W-:-:S04]  /*0110*/  LEA.HI R4, R4, R15, RZ, 0x9 ;  /* 0x0000000f04047211 */ /* 0x000fc800078f48ff */
[----:B------:R-:W-:-:S04]  /*0120*/  LOP3.LUT R4, R4, 0xfffffe00, RZ, 0xc0, !PT ;  /* 0xfffffe0004047812 */ /* 0x000fc800078ec0ff */
[----:B------:R-:W-:-:S05]  /*0130*/  IADD3 R15, R15, -R4, RZ ;  /* 0x800000040f0f7210 */ /* 0x000fca0007ffe0ff */
[----:B--2---:R-:W-:-:S06]  /*0140*/  IMAD.WIDE R4, R15, 0x4, R2 ;  /* 0x000000040f047825 */ /* 0x004fcc00078e0202 */
[----:B------:R-:W2:Y:S01]  /*0150*/  LDG.E.EL R4, desc[UR4][R4.64] ;  /* 0x0000000404047981 */ /* 0x000ea2000c2e1900 */
[----:B------:R-:W-:-:S04]  /*0160*/  IADD3 R0, R0, 0x200, RZ ;  /* 0x0000020000007810 */ /* 0x000fc80007ffe0ff */
[--C-:B------:R-:W-:Y:S02]  /*0170*/  SHF.R.S32.HI R13, RZ, 0x6, R0.reuse ;  /* 0x00000006ff0d7819 */ /* 0x100fe40000011400 */
[----:B------:R-:W-:-:S04]  /*0180*/  SHF.R.S32.HI R0, RZ, 0x1f, R0 ;  /* 0x0000001fff007819 */ /* 0x000fc80000011400 */
[----:B------:R-:W-:-:S04]  /*0190*/  LEA.HI R0, R0, R13, RZ, 0x9 ;  /* 0x0000000d00007211 */ /* 0x000fc800078f48ff */
[----:B------:R-:W-:-:S04]  /*01a0*/  LOP3.LUT R0, R0, 0xfffffe00, RZ, 0xc0, !PT ;  /* 0xfffffe0000007812 */ /* 0x000fc800078ec0ff */
[----:B------:R-:W-:-:S05]  /*01b0*/  IADD3 R13, R13, -R0, RZ ;  /* 0x800000000d0d7210 */ /* 0x000fca0007ffe0ff */
[----:B------:R-:W-:-:S05]  /*01c0*/  IMAD.WIDE R2, R13, 0x4, R2 ;  /* 0x000000040d027825 */ /* 0x000fca00078e0202 */
[----:B------:R3:W2:Y:S01]  /*01d0*/  LDG.E.EL R20, desc[UR4][R2.64] ;  /* 0x0000000402147981 */ /* 0x0006a2000c2e1900 */
[----:B----4-:R-:W-:-:S04]  /*01e0*/  IMAD.WIDE R18, R15, 0x4, R10 ;  /* 0x000000040f127825 */ /* 0x010fc800078e020a */
[----:B-----5:R-:W-:Y:S01]  /*01f0*/  IMAD.WIDE R8, R21, 0x4, R8 ;  /* 0x0000000415087825 */ /* 0x020fe200078e0208 */
[----:B------:R-:W4:Y:S01]  /*0200*/  LDG.E.EL R0, desc[UR4][R18.64] ;  /* 0x0000000412007981 */ /* 0x000f22000c2e1900 */
[----:B---3--:R-:W3:Y:S02]  /*0210*/  LDC.64 R2, c[0x0][0x238] ;  /* 0x00008e00ff027b82 */ /* 0x008ee40000000a00 */
[----:B------:R-:W-:-:S04]  /*0220*/  IMAD.WIDE R24, R13, 0x4, R10 ;  /* 0x000000040d187825 */ /* 0x000fc800078e020a */
[--C-:B0-----:R-:W-:Y:S02]  /*0230*/  IMAD.WIDE R16, R15, 0x4, R28.reuse ;  /* 0x000000040f107825 */ /* 0x101fe400078e021c */
[----:B------:R-:W5:Y:S02]  /*0240*/  LDG.E.EL R24, desc[UR4][R24.64] ;  /* 0x0000000418187981 */ /* 0x000f64000c2e1900 */
[----:B------:R-:W-:Y:S02]  /*0250*/  IMAD.WIDE R28, R13, 0x4, R28 ;  /* 0x000000040d1c7825 */ /* 0x000fe400078e021c */
[----:B------:R-:W4:Y:S02]  /*0260*/  LDG.E.EL R22, desc[UR4][R16.64] ;  /* 0x0000000410167981 */ /* 0x000f24000c2e1900 */
[----:B-1----:R-:W-:Y:S02]  /*0270*/  IMAD.WIDE R14, R15, 0x4, R26 ;  /* 0x000000040f0e7825 */ /* 0x002fe400078e021a */
[----:B------:R0:W4:Y:S04]  /*0280*/  LDG.E.EL R25, desc[UR4][R28.64] ;  /* 0x000000041c197981 */ /* 0x000128000c2e1900 */
[----:B------:R-:W4:Y:S01]  /*0290*/  LDG.E.EL R23, desc[UR4][R14.64] ;  /* 0x000000040e177981 */ /* 0x000f22000c2e1900 */
[----:B0-----:R-:W-:Y:S01]  /*02a0*/  HFMA2.MMA R28, -RZ, RZ, 1.625, 0 ;  /* 0x3e800000ff1c7435 */ /* 0x001fe200000001ff */
[----:B---3--:R-:W-:-:S04]  /*02b0*/  IMAD.WIDE R2, R21, 0x4, R2 ;  /* 0x0000000415027825 */ /* 0x008fc800078e0202 */
[----:B------:R-:W-:-:S06]  /*02c0*/  IMAD.WIDE R26, R13, 0x4, R26 ;  /* 0x000000040d1a7825 */ /* 0x000fcc00078e021a */
[----:B------:R0:W3:Y:S01]  /*02d0*/  LDG.E.EL R26, desc[UR4][R26.64] ;  /* 0x000000041a1a7981 */ /* 0x0000e2000c2e1900 */
[----:B--2---:R-:W-:-:S03]  /*02e0*/  FADD R12, R4, 9.9999997473787516356e-06 ;  /* 0x3727c5ac040c7421 */ /* 0x004fc60000000000 */
[----:B------:R-:W4:Y:S03]  /*02f0*/  LDG.E.128 R4, desc[UR4][R8.64] ;  /* 0x0000000408047981 */ /* 0x000f26000c1e1d00 */
[----:B------:R-:W1:Y:S01]  /*0300*/  MUFU.SQRT R12, R12 ;  /* 0x0000000c000c7308 */ /* 0x000e620000002000 */
[----:B------:R-:W5:Y:S01]  /*0310*/  LDG.E.128 R8, desc[UR4][R8.64+0x800] ;  /* 0x0008000408087981 */ /* 0x000f62000c1e1d00 */
[C---:B-1----:R-:W-:Y:S02]  /*0320*/  FSETP.GT.AND P0, PT, R12.reuse, 8.50705917302346158658e+37, PT ;  /* 0x7e8000000c00780b */ /* 0x042fe40003f04000 */
[----:B------:R-:W-:-:S11]  /*0330*/  FSETP.GEU.AND P1, PT, R12, 1.175494350822287508e-38, PT ;  /* 0x008000000c00780b */ /* 0x000fd60003f2e000 */
[----:B------:R-:W-:-:S04]  /*0340*/  @P0 FMUL R12, R12, 0.25 ;  /* 0x3e8000000c0c0820 */ /* 0x000fc80000400000 */
[----:B------:R-:W-:-:S04]  /*0350*/  @!P1 FMUL R12, R12, 16777216 ;  /* 0x4b8000000c0c9820 */ /* 0x000fc80000400000 */
[----:B------:R1:W0:Y:S01]  /*0360*/  MUFU.RCP R18, R12 ;  /* 0x0000000c00127308 */ /* 0x0002220000001000 */
[----:B------:R-:W-:-:S05]  /*0370*/  FSEL R17, R28, 1, P0 ;  /* 0x3f8000001c117808 */ /* 0x000fca0000000000 */
[----:B------:R-:W-:Y:S01]  /*0380*/  @!P1 FMUL R17, R17, 16777216 ;  /* 0x4b80000011119820 */ /* 0x000fe20000400000 */
[----:B-1----:R-:W2:Y:S03]  /*0390*/  LDG.E.128 R12, desc[UR4][R2.64] ;  /* 0x00000004020c7981 */ /* 0x002ea6000c1e1d00 */
[----:B0-----:R-:W-:Y:S02]  /*03a0*/  FMUL R27, R18, R17 ;  /* 0x00000011121b7220 */ /* 0x001fe40000400000 */
[----:B------:R0:W2:Y:S01]  /*03b0*/  LDG.E.128 R16, desc[UR4][R2.64+0x800] ;  /* 0x0008000402107981 */ /* 0x0000a2000c1e1d00 */
[----:B------:R-:W-:-:S04]  /*03c0*/  FADD R20, R20, 9.9999997473787516356e-06 ;  /* 0x3727c5ac14147421 */ /* 0x000fc80000000000 */
[----:B------:R-:W1:Y:S02]  /*03d0*/  MUFU.SQRT R29, R20 ;  /* 0x00000014001d7308 */ /* 0x000e640000002000 */
[C---:B-1----:R-:W-:Y:S02]  /*03e0*/  FSETP.GT.AND P0, PT, R29.reuse, 8.50705917302346158658e+37, PT ;  /* 0x7e8000001d00780b */ /* 0x042fe40003f04000 */
[----:B------:R-:W-:-:S11]  /*03f0*/  FSETP.GEU.AND P1, PT, R29, 1.175494350822287508e-38, PT ;  /* 0x008000001d00780b */ /* 0x000fd60003f2e000 */
[----:B------:R-:W-:-:S04]  /*0400*/  @P0 FMUL R29, R29, 0.25 ;  /* 0x3e8000001d1d0820 */ /* 0x000fc80000400000 */
[----:B------:R-:W-:Y:S01]  /*0410*/  @!P1 FMUL R29, R29, 16777216 ;  /* 0x4b8000001d1d9820 */ /* 0x000fe20000400000 */
[--C-:B----4-:R-:W-:Y:S01]  /*0420*/  FADD R20, R7, -R0.reuse ;  /* 0x8000000007147221 */ /* 0x110fe20000000000 */
[--C-:B------:R-:W-:Y:S01]  /*0430*/  FADD R7, R4, -R0.reuse ;  /* 0x8000000004077221 */ /* 0x100fe20000000000 */
[--C-:B------:R-:W-:Y:S01]  /*0440*/  FADD R6, R6, -R0.reuse ;  /* 0x8000000006067221 */ /* 0x100fe20000000000 */
[----:B------:R-:W-:Y:S02]  /*0450*/  FADD R4, R5, -R0 ;  /* 0x8000000005047221 */ /* 0x000fe40000000000 */
[----:B------:R-:W1:Y:S01]  /*0460*/  MUFU.RCP R0, R29 ;  /* 0x0000001d00007308 */ /* 0x000e620000001000 */
[C---:B0-----:R-:W-:Y:S01]  /*0470*/  FMUL R3, R27.reuse, R20 ;  /* 0x000000141b037220 */ /* 0x041fe20000400000 */
[C---:B------:R-:W-:Y:S01]  /*0480*/  FMUL R2, R27.reuse, R7 ;  /* 0x000000071b027220 */ /* 0x040fe20000400000 */
[C---:B------:R-:W-:Y:S01]  /*0490*/  FMUL R20, R27.reuse, R6 ;  /* 0x000000061b147220 */ /* 0x040fe20000400000 */
[----:B------:R-:W-:Y:S01]  /*04a0*/  FMUL R4, R27, R4 ;  /* 0x000000041b047220 */ /* 0x000fe20000400000 */
[----:B------:R-:W-:Y:S01]  /*04b0*/  FSEL R7, R28, 1, P0 ;  /* 0x3f8000001c077808 */ /* 0x000fe20000000000 */
[C-C-:B------:R-:W-:Y:S01]  /*04c0*/  FFMA R6, R22.reuse, R3, R23.reuse ;  /* 0x0000000316067223 */ /* 0x140fe20000000017 */
[C-C-:B------:R-:W-:Y:S01]  /*04d0*/  FFMA R5, R22.reuse, R20, R23.reuse ;  /* 0x0000001416057223 */ /* 0x140fe20000000017 */
[C-C-:B------:R-:W-:Y:S01]  /*04e0*/  FFMA R4, R22.reuse, R4, R23.reuse ;  /* 0x0000000416047223 */ /* 0x140fe20000000017 */
[----:B------:R-:W-:Y:S01]  /*04f0*/  FFMA R23, R22, R2, R23 ;  /* 0x0000000216177223 */ /* 0x000fe20000000017 */
[----:B------:R-:W-:Y:S01]  /*0500*/  @!P1 FMUL R7, R7, 16777216 ;  /* 0x4b80000007079820 */ /* 0x000fe20000400000 */
[----:B------:R-:W0:Y:S01]  /*0510*/  LDC.64 R2, c[0x0][0x240] ;  /* 0x00009000ff027b82 */ /* 0x000e220000000a00 */
[--C-:B-----5:R-:W-:Y:S01]  /*0520*/  FADD R11, R11, -R24.reuse ;  /* 0x800000180b0b7221 */ /* 0x120fe20000000000 */
[--C-:B------:R-:W-:Y:S01]  /*0530*/  FADD R9, R9, -R24.reuse ;  /* 0x8000001809097221 */ /* 0x100fe20000000000 */
[--C-:B------:R-:W-:Y:S01]  /*0540*/  FADD R27, R8, -R24.reuse ;  /* 0x80000018081b7221 */ /* 0x100fe20000000000 */
[----:B-1----:R-:W-:Y:S01]  /*0550*/  FMUL R0, R0, R7 ;  /* 0x0000000700007220 */ /* 0x002fe20000400000 */
[----:B------:R-:W-:-:S03]  /*0560*/  FADD R7, R10, -R24 ;  /* 0x800000180a077221 */ /* 0x000fc60000000000 */
[C---:B------:R-:W-:Y:S01]  /*0570*/  FMUL R11, R0.reuse, R11 ;  /* 0x0000000b000b7220 */ /* 0x040fe20000400000 */
[C---:B------:R-:W-:Y:S01]  /*0580*/  FMUL R7, R0.reuse, R7 ;  /* 0x0000000700077220 */ /* 0x040fe20000400000 */
[C---:B------:R-:W-:Y:S01]  /*0590*/  FMUL R9, R0.reuse, R9 ;  /* 0x0000000900097220 */ /* 0x040fe20000400000 */
[----:B------:R-:W-:Y:S01]  /*05a0*/  FMUL R27, R0, R27 ;  /* 0x0000001b001b7220 */ /* 0x000fe20000400000 */
[C-C-:B---3--:R-:W-:Y:S01]  /*05b0*/  FFMA R0, R25.reuse, R11, R26.reuse ;  /* 0x0000000b19007223 */ /* 0x148fe2000000001a */
[C-C-:B------:R-:W-:Y:S01]  /*05c0*/  FFMA R7, R25.reuse, R7, R26.reuse ;  /* 0x0000000719077223 */ /* 0x140fe2000000001a */
[C-C-:B------:R-:W-:Y:S01]  /*05d0*/  FFMA R8, R25.reuse, R9, R26.reuse ;  /* 0x0000000919087223 */ /* 0x140fe2000000001a */
[----:B------:R-:W-:Y:S01]  /*05e0*/  FFMA R27, R25, R27, R26 ;  /* 0x0000001b191b7223 */ /* 0x000fe2000000001a */
[----:B--2---:R-:W-:Y:S01]  /*05f0*/  FSETP.GEU.AND P6, PT, R23, -R12, PT ;  /* 0x8000000c1700720b */ /* 0x004fe20003fce000 */
[----:B------:R-:W-:Y:S01]  /*0600*/  FADD R12, R12, R23 ;  /* 0x000000170c0c7221 */ /* 0x000fe20000000000 */
[----:B------:R-:W-:Y:S01]  /*0610*/  FSETP.GEU.AND P0, PT, R4, -R13, PT ;  /* 0x8000000d0400720b */ /* 0x000fe20003f0e000 */
[----:B------:R-:W-:Y:S01]  /*0620*/  FADD R13, R13, R4 ;  /* 0x000000040d0d7221 */ /* 0x000fe20000000000 */
[----:B------:R-:W-:-:S02]  /*0630*/  FSETP.GEU.AND P1, PT, R5, -R14, PT ;  /* 0x8000000e0500720b */ /* 0x000fc40003f2e000 */
[----:B------:R-:W-:Y:S01]  /*0640*/  SEL R4, R12, RZ, P6 ;  /* 0x000000ff0c047207 */ /* 0x000fe20003000000 */
[----:B------:R-:W-:Y:S01]  /*0650*/  FADD R14, R14, R5 ;  /* 0x000000050e0e7221 */ /* 0x000fe20000000000 */
[----:B------:R-:W-:Y:S01]  /*0660*/  FSETP.GEU.AND P2, PT, R6, -R15, PT ;  /* 0x8000000f0600720b */ /* 0x000fe20003f4e000 */
        /* <DEDUP_REMOVED lines=9> */
[----:B0-----:R-:W-:Y:S01]  /*0700*/  IMAD.WIDE R2, R21, 0x4, R2 ;  /* 0x0000000415027825 */ /* 0x001fe200078e0202 */
[----:B------:R-:W-:-:S02]  /*0710*/  SEL R5, R13, RZ, P0 ;  /* 0x000000ff0d057207 */ /* 0x000fc40000000000 */
[----:B------:R-:W-:Y:S02]  /*0720*/  SEL R6, R14, RZ, P1 ;  /* 0x000000ff0e067207 */ /* 0x000fe40000800000 */
[----:B------:R-:W-:Y:S02]  /*0730*/  SEL R7, R15, RZ, P2 ;  /* 0x000000ff0f077207 */ /* 0x000fe40001000000 */
[----:B------:R-:W-:Y:S02]  /*0740*/  SEL R16, R16, RZ, P3 ;  /* 0x000000ff10107207 */ /* 0x000fe40001800000 */
[----:B------:R-:W-:Y:S02]  /*0750*/  SEL R19, R0, RZ, P4 ;  /* 0x000000ff00137207 */ /* 0x000fe40002000000 */
[----:B------:R-:W-:Y:S02]  /*0760*/  SEL R17, R8, RZ, P5 ;  /* 0x000000ff08117207 */ /* 0x000fe40002800000 */
[----:B------:R-:W-:Y:S01]  /*0770*/  SEL R18, R18, RZ, P6 ;  /* 0x000000ff12127207 */ /* 0x000fe20003000000 */
[----:B------:R-:W-:Y:S04]  /*0780*/  STG.E.128 desc[UR4][R2.64], R4 ;  /* 0x0000000402007986 */ /* 0x000fe8000c101d04 */
[----:B------:R-:W-:Y:S01]  /*0790*/  STG.E.128 desc[UR4][R2.64+0x800], R16 ;  /* 0x0008001002007986 */ /* 0x000fe2000c101d04 */
[----:B------:R-:W-:Y:S05]  /*07a0*/  EXIT ;  /* 0x000000000000794d */ /* 0x000fea0003800000 */
.L_x_0:
[----:B------:R-:W-:-:S00]  /*07b0*/  BRA `(.L_x_0) ;  /* 0xfffffffc00fc7947 */ /* 0x000fc0000383ffff */
[----:B------:R-:W-:-:S00]  /*07c0*/  NOP ;  /* 0x0000000000007918 */ /* 0x000fc00000000000 */
        /* <DEDUP_REMOVED lines=11> */
.L_x_1:


//--------------------- .nv.global.init           --------------------------
	.section	.nv.global.init,"aw",@progbits
.nv.global.init:
	.type		_$_str,@object
	.size		_$_str,(_$_str_$_2 - _$_str)
_$_str:
        /*0000*/ 	.byte	0x5f, 0x5f, 0x43, 0x55, 0x44, 0x41, 0x5f, 0x46, 0x54, 0x5a, 0x00
	.type		_$_str_$_2,@object
	.size		_$_str_$_2,(.L_1 - _$_str_$_2)
_$_str_$_2:
        /*000b*/ 	.byte	0x5f, 0x5f, 0x43, 0x55, 0x44, 0x41, 0x5f, 0x50, 0x52, 0x45, 0x43, 0x5f, 0x53, 0x51, 0x52, 0x54
        /*001b*/ 	.byte	0x00
.L_1:


//--------------------- .nv.constant0.triton_poi_fused__native_batch_norm_legit_no_training_add_relu_33 --------------------------
	.section	.nv.constant0.triton_poi_fused__native_batch_norm_legit_no_training_add_relu_33,"a",@progbits
	.sectionflags	@""
	.align	4
.nv.constant0.triton_poi_fused__native_batch_norm_legit_no_training_add_relu_33:
	.zero		588
